//
// Generated by NVIDIA NVVM Compiler
//
// Compiler Build ID: CL-36424714
// Cuda compilation tools, release 13.0, V13.0.88
// Based on NVVM 20.0.0
//

.version 9.0
.target sm_100
.address_size 64

	// .globl	_Z9transposePiS_
// _ZZ9transposePiS_E4tile has been demoted

.visible .entry _Z9transposePiS_(
	.param .u64 .ptr .align 1 _Z9transposePiS__param_0,
	.param .u64 .ptr .align 1 _Z9transposePiS__param_1
)
{
	.reg .b32 	%r<23>;
	.reg .b64 	%rd<9>;
	// demoted variable
	.shared .align 4 .b8 _ZZ9transposePiS_E4tile[1088];
	ld.param.u64 	%rd1, [_Z9transposePiS__param_0];
	ld.param.u64 	%rd2, [_Z9transposePiS__param_1];
	cvta.to.global.u64 	%rd3, %rd2;
	cvta.to.global.u64 	%rd4, %rd1;
	mov.u32 	%r1, %ctaid.x;
	mov.u32 	%r2, %tid.x;
	mov.u32 	%r3, %ctaid.y;
	shl.b32 	%r4, %r3, 4;
	mov.u32 	%r5, %tid.y;
	add.s32 	%r6, %r4, %r5;
	add.s32 	%r7, %r6, %r1;
	shl.b32 	%r8, %r7, 4;
	add.s32 	%r9, %r8, %r2;
	shl.b32 	%r10, %r1, 8;
	shl.b32 	%r11, %r2, 4;
	add.s32 	%r12, %r10, %r11;
	add.s32 	%r13, %r12, %r6;
	mul.wide.s32 	%rd5, %r9, 4;
	add.s64 	%rd6, %rd4, %rd5;
	ld.global.u32 	%r14, [%rd6];
	mov.u32 	%r15, _ZZ9transposePiS_E4tile;
	mad.lo.s32 	%r16, %r5, 68, %r15;
	shl.b32 	%r17, %r2, 2;
	add.s32 	%r18, %r16, %r17;
	st.shared.u32 	[%r18], %r14;
	bar.sync 	0;
	mad.lo.s32 	%r19, %r2, 68, %r15;
	shl.b32 	%r20, %r5, 2;
	add.s32 	%r21, %r19, %r20;
	ld.shared.u32 	%r22, [%r21];
	mul.wide.s32 	%rd7, %r13, 4;
	add.s64 	%rd8, %rd3, %rd7;
	st.global.u32 	[%rd8], %r22;
	ret;

}


// ===== COMPILED SASS (sm_100) =====

	.target	sm_100

	.elftype	@"ET_EXEC"


//--------------------- .note.nv.tkinfo           --------------------------
	.section	.note.nv.tkinfo,"",@"SHT_NOTE"
	.sectionflags	@"SHF_NOTE_NV_TKINFO"
	.tkinfo
        /*0018*/ 	.word	0x00000002
        /*0030*/ 	.string	""
        /*0030*/ 	.string	"ptxas"
        /*0030*/ 	.string	"Cuda compilation tools, release 13.0, V13.0.88"
        /*0030*/ 	.string	"Build cuda_13.0.r13.0/compiler.36424714_0"
        /*0030*/ 	.string	"-arch sm_100 -m 64 "



//--------------------- .note.nv.cuinfo           --------------------------
	.section	.note.nv.cuinfo,"",@"SHT_NOTE"
	.sectionflags	@"SHF_NOTE_NV_CUINFO"
        /*0018*/ 	.short	0x0002
        /*001a*/ 	.short	0x0064
        /*001c*/ 	.short	0x0082
	.zero		2


//--------------------- .nv.info                  --------------------------
	.section	.nv.info,"",@"SHT_CUDA_INFO"
	.align	4


	//----- nvinfo : EIATTR_REGCOUNT
	.align		4
        /*0000*/ 	.byte	0x04, 0x2f
        /*0002*/ 	.short	(.L_1 - .L_0)
	.align		4
.L_0:
        /*0004*/ 	.word	index@(_Z9transposePiS_)
        /*0008*/ 	.word	0x0000000e


	//----- nvinfo : EIATTR_FRAME_SIZE
	.align		4
.L_1:
        /*000c*/ 	.byte	0x04, 0x11
        /*000e*/ 	.short	(.L_3 - .L_2)
	.align		4
.L_2:
        /*0010*/ 	.word	index@(_Z9transposePiS_)
        /*0014*/ 	.word	0x00000000


	//----- nvinfo : EIATTR_MIN_STACK_SIZE
	.align		4
.L_3:
        /*0018*/ 	.byte	0x04, 0x12
        /*001a*/ 	.short	(.L_5 - .L_4)
	.align		4
.L_4:
        /*001c*/ 	.word	index@(_Z9transposePiS_)
        /*0020*/ 	.word	0x00000000
.L_5:


//--------------------- .nv.compat                --------------------------
	.section	.nv.compat,"",@"SHT_CUDA_COMPAT_INFO"
	.align	4
        /*0000*/ 	.byte	0x02, 0x09, 0x00, 0x00, 0x02, 0x02, 0x01, 0x00, 0x02, 0x05, 0x05, 0x00, 0x03, 0x07, 0x01, 0x01
        /*0010*/ 	.byte	0x02, 0x03, 0x00, 0x00, 0x02, 0x06, 0x01, 0x00, 0x04, 0x0b, 0x08, 0x00, 0x09, 0x00, 0x00, 0x00
        /*0020*/ 	.byte	0x00, 0x00, 0x00, 0x00


//--------------------- .nv.info._Z9transposePiS_ --------------------------
	.section	.nv.info._Z9transposePiS_,"",@"SHT_CUDA_INFO"
	.sectionflags	@""
	.align	4


	//----- nvinfo : EIATTR_CUDA_API_VERSION
	.align		4
        /*0000*/ 	.byte	0x04, 0x37
        /*0002*/ 	.short	(.L_7 - .L_6)
.L_6:
        /*0004*/ 	.word	0x00000082


	//----- nvinfo : EIATTR_KPARAM_INFO
	.align		4
.L_7:
        /*0008*/ 	.byte	0x04, 0x17
        /*000a*/ 	.short	(.L_9 - .L_8)
.L_8:
        /*000c*/ 	.word	0x00000000
        /*0010*/ 	.short	0x0001
        /*0012*/ 	.short	0x0008
        /*0014*/ 	.byte	0x00, 0xf5, 0x21, 0x00


	//----- nvinfo : EIATTR_KPARAM_INFO
	.align		4
.L_9:
        /*0018*/ 	.byte	0x04, 0x17
        /*001a*/ 	.short	(.L_11 - .L_10)
.L_10:
        /*001c*/ 	.word	0x00000000
        /*0020*/ 	.short	0x0000
        /*0022*/ 	.short	0x0000
        /*0024*/ 	.byte	0x00, 0xf5, 0x21, 0x00


	//----- nvinfo : EIATTR_SPARSE_MMA_MASK
	.align		4
.L_11:
        /*0028*/ 	.byte	0x03, 0x50
        /*002a*/ 	.short	0x0000


	//----- nvinfo : EIATTR_MAXREG_COUNT
	.align		4
        /*002c*/ 	.byte	0x03, 0x1b
        /*002e*/ 	.short	0x00ff


	//----- nvinfo : EIATTR_NUM_BARRIERS
	.align		4
        /*0030*/ 	.byte	0x02, 0x4c
        /*0032*/ 	.byte	0x01
	.zero		1


	//----- nvinfo : EIATTR_MERCURY_ISA_VERSION
	.align		4
        /*0034*/ 	.byte	0x03, 0x5f
        /*0036*/ 	.short	0x0101


	//----- nvinfo : EIATTR_VRC_CTA_INIT_COUNT
	.align		4
        /*0038*/ 	.byte	0x02, 0x4a
	.zero		1
	.zero		1


	//----- nvinfo : EIATTR_EXIT_INSTR_OFFSETS
	.align		4
        /*003c*/ 	.byte	0x04, 0x1c
        /*003e*/ 	.short	(.L_13 - .L_12)


	//   ....[0]....
.L_12:
        /*0040*/ 	.word	0x000001b0


	//----- nvinfo : EIATTR_CBANK_PARAM_SIZE
	.align		4
.L_13:
        /*0044*/ 	.byte	0x03, 0x19
        /*0046*/ 	.short	0x0010


	//----- nvinfo : EIATTR_PARAM_CBANK
	.align		4
        /*0048*/ 	.byte	0x04, 0x0a
        /*004a*/ 	.short	(.L_15 - .L_14)
	.align		4
.L_14:
        /*004c*/ 	.word	index@(.nv.constant0._Z9transposePiS_)
        /*0050*/ 	.short	0x0380
        /*0052*/ 	.short	0x0010


	//----- nvinfo : EIATTR_SW_WAR
	.align		4
.L_15:
        /*0054*/ 	.byte	0x04, 0x36
        /*0056*/ 	.short	(.L_17 - .L_16)
.L_16:
        /*0058*/ 	.word	0x00000008
.L_17:


//--------------------- .nv.callgraph             --------------------------
	.section	.nv.callgraph,"",@"SHT_CUDA_CALLGRAPH"
	.align	4
	.sectionentsize	8
	.align		4
        /*0000*/ 	.word	0x00000000
	.align		4
        /*0004*/ 	.word	0xffffffff
	.align		4
        /*0008*/ 	.word	0x00000000
	.align		4
        /*000c*/ 	.word	0xfffffffe
	.align		4
        /*0010*/ 	.word	0x00000000
	.align		4
        /*0014*/ 	.word	0xfffffffd
	.align		4
        /*0018*/ 	.word	0x00000000
	.align		4
        /*001c*/ 	.word	0xfffffffc


//--------------------- .text._Z9transposePiS_    --------------------------
	.section	.text._Z9transposePiS_,"ax",@progbits
	.align	128
        .global         _Z9transposePiS_
        .type           _Z9transposePiS_,@function
        .size           _Z9transposePiS_,(.L_x_1 - _Z9transposePiS_)
        .other          _Z9transposePiS_,@"STO_CUDA_ENTRY STV_DEFAULT"
_Z9transposePiS_:
.text._Z9transposePiS_:
[----:B------:R-:W-:Y:S01]  /*0000*/  LDC R1, c[0x0][0x37c] ;  /* 0x0000df00ff017b82 */ /* 0x000fe20000000800 */
[----:B------:R-:W0:Y:S07]  /*0010*/  S2R R0, SR_CTAID.Y ;  /* 0x0000000000007919 */ /* 0x000e2e0000002600 */
[----:B------:R-:W1:Y:S01]  /*0020*/  LDC.64 R2, c[0x0][0x380] ;  /* 0x0000e000ff027b82 */ /* 0x000e620000000a00 */
[----:B------:R-:W2:Y:S01]  /*0030*/  LDCU.64 UR4, c[0x0][0x358] ;  /* 0x00006b00ff0477ac */ /* 0x000ea20008000a00 */
[----:B------:R-:W0:Y:S01]  /*0040*/  S2R R10, SR_TID.Y ;  /* 0x00000000000a7919 */ /* 0x000e220000002200 */
[----:B------:R-:W3:Y:S01]  /*0050*/  S2R R11, SR_CTAID.X ;  /* 0x00000000000b7919 */ /* 0x000ee20000002500 */
[----:B------:R-:W4:Y:S01]  /*0060*/  S2R R8, SR_TID.X ;  /* 0x0000000000087919 */ /* 0x000f220000002100 */
[----:B0-----:R-:W-:-:S04]  /*0070*/  LEA R0, R0, R10, 0x4 ;  /* 0x0000000a00007211 */ /* 0x001fc800078e20ff */
[----:B---3--:R-:W-:-:S05]  /*0080*/  IADD3 R4, PT, PT, R0, R11, RZ ;  /* 0x0000000b00047210 */ /* 0x008fca0007ffe0ff */
[----:B----4-:R-:W-:-:S04]  /*0090*/  IMAD R5, R4, 0x10, R8 ;  /* 0x0000001004057824 */ /* 0x010fc800078e0208 */
[----:B-1----:R-:W-:-:S05]  /*00a0*/  IMAD.WIDE R2, R5, 0x4, R2 ;  /* 0x0000000405027825 */ /* 0x002fca00078e0202 */
[----:B--2---:R0:W2:Y:S01]  /*00b0*/  LDG.E R4, desc[UR4][R2.64] ;  /* 0x0000000402047981 */ /* 0x0040a2000c1e1900 */
[----:B------:R-:W-:Y:S01]  /*00c0*/  MOV R5, 0x400 ;  /* 0x0000040000057802 */ /* 0x000fe20000000f00 */
[----:B------:R-:W1:Y:S01]  /*00d0*/  S2R R6, SR_CgaCtaId ;  /* 0x0000000000067919 */ /* 0x000e620000008800 */
[----:B0-----:R-:W0:Y:S02]  /*00e0*/  LDC.64 R2, c[0x0][0x388] ;  /* 0x0000e200ff027b82 */ /* 0x001e240000000a00 */
[----:B-1----:R-:W-:-:S05]  /*00f0*/  LEA R5, R6, R5, 0x18 ;  /* 0x0000000506057211 */ /* 0x002fca00078ec0ff */
[--C-:B------:R-:W-:Y:S02]  /*0100*/  IMAD R6, R10, 0x44, R5.reuse ;  /* 0x000000440a067824 */ /* 0x100fe400078e0205 */
[----:B------:R-:W-:-:S03]  /*0110*/  IMAD R5, R8, 0x44, R5 ;  /* 0x0000004408057824 */ /* 0x000fc600078e0205 */
[----:B------:R-:W-:Y:S01]  /*0120*/  LEA R7, R8, R6, 0x2 ;  /* 0x0000000608077211 */ /* 0x000fe200078e10ff */
[----:B------:R-:W-:Y:S01]  /*0130*/  IMAD R6, R10, 0x4, R5 ;  /* 0x000000040a067824 */ /* 0x000fe200078e0205 */
[----:B------:R-:W-:-:S04]  /*0140*/  LEA R5, R11, R8, 0x4 ;  /* 0x000000080b057211 */ /* 0x000fc800078e20ff */
[----:B------:R-:W-:-:S05]  /*0150*/  LEA R5, R5, R0, 0x4 ;  /* 0x0000000005057211 */ /* 0x000fca00078e20ff */
[----:B0-----:R-:W-:Y:S01]  /*0160*/  IMAD.WIDE R2, R5, 0x4, R2 ;  /* 0x0000000405027825 */ /* 0x001fe200078e0202 */
[----:B--2---:R-:W-:Y:S01]  /*0170*/  STS [R7], R4 ;  /* 0x0000000407007388 */ /* 0x004fe20000000800 */
[----:B------:R-:W-:Y:S06]  /*0180*/  BAR.SYNC.DEFER_BLOCKING 0x0 ;  /* 0x0000000000007b1d */ /* 0x000fec0000010000 */
[----:B------:R-:W0:Y:S04]  /*0190*/  LDS R9, [R6] ;  /* 0x0000000006097984 */ /* 0x000e280000000800 */
[----:B0-----:R-:W-:Y:S01]  /*01a0*/  STG.E desc[UR4][R2.64], R9 ;  /* 0x0000000902007986 */ /* 0x001fe2000c101904 */
[----:B------:R-:W-:Y:S05]  /*01b0*/  EXIT ;  /* 0x000000000000794d */ /* 0x000fea0003800000 */
.L_x_0:
[----:B------:R-:W-:-:S00]  /*01c0*/  BRA `(.L_x_0) ;  /* 0xfffffffc00fc7947 */ /* 0x000fc0000383ffff */
[----:B------:R-:W-:-:S00]  /*01d0*/  NOP ;  /* 0x0000000000007918 */ /* 0x000fc00000000000 */
        /* <DEDUP_REMOVED lines=10> */
.L_x_1:


//--------------------- .nv.shared._Z9transposePiS_ --------------------------
	.section	.nv.shared._Z9transposePiS_,"aw",@nobits
	.sectionflags	@""
	.align	4
.nv.shared._Z9transposePiS_:
	.zero		2112


//--------------------- .nv.shared.reserved.0     --------------------------
	.section	.nv.shared.reserved.0,"aw",@nobits
	.weak		__nv_reservedSMEM_offset_0_alias
	.size		__nv_reservedSMEM_offset_0_alias, 0, 64
	.other		__nv_reservedSMEM_offset_0_alias,@"STO_CUDA_RESERVED_SHARED STV_DEFAULT"
__nv_reservedSMEM_offset_0_alias:
	.zero		0
	.zero		64


//--------------------- .nv.constant0._Z9transposePiS_ --------------------------
	.section	.nv.constant0._Z9transposePiS_,"a",@progbits
	.sectionflags	@""
	.align	4
.nv.constant0._Z9transposePiS_:
	.zero		912


//--------------------- SYMBOLS --------------------------

	.type		.nv.reservedSmem.offset0,@object
	.size		.nv.reservedSmem.offset0,0x4
	.type		.nv.reservedSmem.cap,@object
	.size		.nv.reservedSmem.cap,0x4
